	.headerflags	@"EF_CUDA_TEXMODE_UNIFIED EF_CUDA_64BIT_ADDRESS EF_CUDA_ACCELERATORS EF_CUDA_SM90 EF_CUDA_VIRTUAL_SM(EF_CUDA_SM90)"
	.elftype	@"ET_EXEC"


//--------------------- .nv.info                  --------------------------
	.section	.nv.info,"",@"SHT_CUDA_INFO"
	.align	4


	//----- nvinfo : EIATTR_REGCOUNT
	.align		4
        /*0000*/ 	.byte	0x04, 0x2f
        /*0002*/ 	.short	(.L_1 - .L_0)
	.align		4
.L_0:
        /*0004*/ 	.word	index@(triton_poi_fused_div_sum_3)
        /*0008*/ 	.word	0x00000014


	//----- nvinfo : EIATTR_MIN_STACK_SIZE
	.align		4
.L_1:
        /*000c*/ 	.byte	0x04, 0x12
        /*000e*/ 	.short	(.L_3 - .L_2)
	.align		4
.L_2:
        /*0010*/ 	.word	index@(triton_poi_fused_div_sum_3)
        /*0014*/ 	.word	0x00000000


	//----- nvinfo : EIATTR_FRAME_SIZE
	.align		4
.L_3:
        /*0018*/ 	.byte	0x04, 0x11
        /*001a*/ 	.short	(.L_5 - .L_4)
	.align		4
.L_4:
        /*001c*/ 	.word	index@(triton_poi_fused_div_sum_3)
        /*0020*/ 	.word	0x00000000


	//----- nvinfo : EIATTR_MIN_STACK_SIZE
	.align		4
.L_5:
        /*0024*/ 	.byte	0x04, 0x12
        /*0026*/ 	.short	(.L_7 - .L_6)
	.align		4
.L_6:
        /*0028*/ 	.word	index@(triton_poi_fused_div_sum_3)
        /*002c*/ 	.word	0x00000000
.L_7:


//--------------------- .nv.info.triton_poi_fused_div_sum_3 --------------------------
	.section	.nv.info.triton_poi_fused_div_sum_3,"",@"SHT_CUDA_INFO"
	.sectionflags	@""
	.align	4


	//----- nvinfo : EIATTR_CUDA_API_VERSION
	.align		4
        /*0000*/ 	.byte	0x04, 0x37
        /*0002*/ 	.short	(.L_9 - .L_8)
.L_8:
        /*0004*/ 	.word	0x0000007c


	//----- nvinfo : EIATTR_KPARAM_INFO
	.align		4
.L_9:
        /*0008*/ 	.byte	0x04, 0x17
        /*000a*/ 	.short	(.L_11 - .L_10)
.L_10:
        /*000c*/ 	.word	0x00000000
        /*0010*/ 	.short	0x0002
        /*0012*/ 	.short	0x0010
        /*0014*/ 	.byte	0x00, 0xf0, 0x11, 0x00


	//----- nvinfo : EIATTR_KPARAM_INFO
	.align		4
.L_11:
        /*0018*/ 	.byte	0x04, 0x17
        /*001a*/ 	.short	(.L_13 - .L_12)
.L_12:
        /*001c*/ 	.word	0x00000000
        /*0020*/ 	.short	0x0001
        /*0022*/ 	.short	0x0008
        /*0024*/ 	.byte	0x00, 0xf4, 0x21, 0x00


	//----- nvinfo : EIATTR_KPARAM_INFO
	.align		4
.L_13:
        /*0028*/ 	.byte	0x04, 0x17
        /*002a*/ 	.short	(.L_15 - .L_14)
.L_14:
        /*002c*/ 	.word	0x00000000
        /*0030*/ 	.short	0x0000
        /*0032*/ 	.short	0x0000
        /*0034*/ 	.byte	0x00, 0xf4, 0x21, 0x00


	//----- nvinfo : EIATTR_SPARSE_MMA_MASK
	.align		4
.L_15:
        /*0038*/ 	.byte	0x03, 0x50
        /*003a*/ 	.short	0x0000


	//----- nvinfo : EIATTR_MAXREG_COUNT
	.align		4
        /*003c*/ 	.byte	0x03, 0x1b
        /*003e*/ 	.short	0x00ff


	//----- nvinfo : EIATTR_EXIT_INSTR_OFFSETS
	.align		4
        /*0040*/ 	.byte	0x04, 0x1c
        /*0042*/ 	.short	(.L_17 - .L_16)


	//   ....[0]....
.L_16:
        /*0044*/ 	.word	0x00000210


	//   ....[1]....
        /*0048*/ 	.word	0x00000240


	//----- nvinfo : EIATTR_REQNTID
	.align		4
.L_17:
        /*004c*/ 	.byte	0x04, 0x10
        /*004e*/ 	.short	(.L_19 - .L_18)
.L_18:
        /*0050*/ 	.word	0x00000080
        /*0054*/ 	.word	0x00000001
        /*0058*/ 	.word	0x00000001


	//----- nvinfo : EIATTR_CBANK_PARAM_SIZE
	.align		4
.L_19:
        /*005c*/ 	.byte	0x03, 0x19
        /*005e*/ 	.short	0x0014


	//----- nvinfo : EIATTR_PARAM_CBANK
	.align		4
        /*0060*/ 	.byte	0x04, 0x0a
        /*0062*/ 	.short	(.L_21 - .L_20)
	.align		4
.L_20:
        /*0064*/ 	.word	index@(.nv.constant0.triton_poi_fused_div_sum_3)
        /*0068*/ 	.short	0x0210
        /*006a*/ 	.short	0x0014


	//----- nvinfo : EIATTR_SW_WAR
	.align		4
.L_21:
        /*006c*/ 	.byte	0x04, 0x36
        /*006e*/ 	.short	(.L_23 - .L_22)
.L_22:
        /*0070*/ 	.word	0x00000008
.L_23:


//--------------------- .nv.callgraph             --------------------------
	.section	.nv.callgraph,"",@"SHT_CUDA_CALLGRAPH"
	.align	4
	.sectionentsize	8
	.align		4
        /*0000*/ 	.word	0x00000000
	.align		4
        /*0004*/ 	.word	0xffffffff
	.align		4
        /*0008*/ 	.word	0x00000000
	.align		4
        /*000c*/ 	.word	0xfffffffe
	.align		4
        /*0010*/ 	.word	0x00000000
	.align		4
        /*0014*/ 	.word	0xfffffffd
	.align		4
        /*0018*/ 	.word	0x00000000
	.align		4
        /*001c*/ 	.word	0xfffffffc


//--------------------- .text.triton_poi_fused_div_sum_3 --------------------------
	.section	.text.triton_poi_fused_div_sum_3,"ax",@progbits
	.align	128
        .global         triton_poi_fused_div_sum_3
        .type           triton_poi_fused_div_sum_3,@function
        .size           triton_poi_fused_div_sum_3,(.L_x_1 - triton_poi_fused_div_sum_3)
        .other          triton_poi_fused_div_sum_3,@"STO_CUDA_ENTRY STV_DEFAULT"
triton_poi_fused_div_sum_3:
.text.triton_poi_fused_div_sum_3:
[----:B------:R-:W0:Y:S02]  /*0000*/  LDC R1, c[0x0][0x28] ;  /* 0x00000a00ff017b82 */ /* 0x000e240000000800 */
[----:B------:R-:W1:Y:S01]  /*0010*/  S2R R0, SR_TID.X ;  /* 0x0000000000007919 */ /* 0x000e620000002100 */
[----:B------:R-:W2:Y:S01]  /*0020*/  LDC.64 R2, c[0x0][0x210] ;  /* 0x00008400ff027b82 */ /* 0x000ea20000000a00 */
[----:B------:R-:W-:Y:S01]  /*0030*/  CS2R R14, SRZ ;  /* 0x00000000000e7805 */ /* 0x000fe2000001ff00 */
[----:B------:R-:W-:Y:S01]  /*0040*/  ULDC.64 UR4, c[0x0][0x208] ;  /* 0x0000820000047ab9 */ /* 0x000fe20000000a00 */
[----:B------:R-:W3:Y:S01]  /*0050*/  S2R R13, SR_CTAID.X ;  /* 0x00000000000d7919 */ /* 0x000ee20000002500 */
[----:B-1----:R-:W-:-:S04]  /*0060*/  LOP3.LUT R0, R0, 0x7f, RZ, 0xc0, !PT ;  /* 0x0000007f00007812 */ /* 0x002fc800078ec0ff */
[----:B---3--:R-:W-:-:S04]  /*0070*/  LEA R13, R13, R0, 0x7 ;  /* 0x000000000d0d7211 */ /* 0x008fc800078e38ff */
[----:B------:R-:W-:Y:S02]  /*0080*/  SHF.R.S32.HI R0, RZ, 0x1f, R13 ;  /* 0x0000001fff007819 */ /* 0x000fe4000001140d */
[----:B------:R-:W-:Y:S02]  /*0090*/  ISETP.GE.AND P0, PT, R13, 0x100, PT ;  /* 0x000001000d00780c */ /* 0x000fe40003f06270 */
[----:B------:R-:W-:-:S04]  /*00a0*/  LEA.HI R0, R0, R13, RZ, 0x6 ;  /* 0x0000000d00007211 */ /* 0x000fc800078f30ff */
[C---:B------:R-:W-:Y:S02]  /*00b0*/  SHF.L.U32 R4, R0.reuse, 0x2, RZ ;  /* 0x0000000200047819 */ /* 0x040fe400000006ff */
[----:B------:R-:W-:Y:S02]  /*00c0*/  LOP3.LUT R0, R0, 0xffffffc0, RZ, 0xc0, !PT ;  /* 0xffffffc000007812 */ /* 0x000fe400078ec0ff */
[----:B------:R-:W-:-:S04]  /*00d0*/  LOP3.LUT R4, R4, 0xffffff00, RZ, 0xc0, !PT ;  /* 0xffffff0004047812 */ /* 0x000fc800078ec0ff */
[----:B------:R-:W-:Y:S01]  /*00e0*/  IADD3 R9, R4, R13, -R0 ;  /* 0x0000000d04097210 */ /* 0x000fe20007ffe800 */
[----:B------:R-:W-:-:S03]  /*00f0*/  IMAD.MOV.U32 R0, RZ, RZ, RZ ;  /* 0x000000ffff007224 */ /* 0x000fc600078e00ff */
[----:B------:R-:W-:Y:S01]  /*0100*/  IADD3 R7, R9, 0x40, RZ ;  /* 0x0000004009077810 */ /* 0x000fe20007ffe0ff */
[----:B--2---:R-:W-:Y:S01]  /*0110*/  IMAD.WIDE R4, R9, 0x4, R2 ;  /* 0x0000000409047825 */ /* 0x004fe200078e0202 */
[----:B------:R-:W-:-:S03]  /*0120*/  IADD3 R17, R9, 0xc0, RZ ;  /* 0x000000c009117810 */ /* 0x000fc60007ffe0ff */
[----:B------:R-:W-:Y:S01]  /*0130*/  VIADD R11, R9, 0x80 ;  /* 0x00000080090b7836 */ /* 0x000fe20000000000 */
[----:B------:R1:W2:Y:S01]  /*0140*/  @!P0 LDG.E R0, desc[UR4][R4.64] ;  /* 0x0000000404008981 */ /* 0x0002a2000c1e1900 */
[----:B------:R-:W-:-:S04]  /*0150*/  IMAD.WIDE R6, R7, 0x4, R2 ;  /* 0x0000000407067825 */ /* 0x000fc800078e0202 */
[----:B------:R-:W-:Y:S01]  /*0160*/  IMAD.MOV.U32 R12, RZ, RZ, RZ ;  /* 0x000000ffff0c7224 */ /* 0x000fe200078e00ff */
[----:B------:R-:W2:Y:S01]  /*0170*/  @!P0 LDG.E R15, desc[UR4][R6.64] ;  /* 0x00000004060f8981 */ /* 0x000ea2000c1e1900 */
[--C-:B------:R-:W-:Y:S02]  /*0180*/  IMAD.WIDE R8, R11, 0x4, R2.reuse ;  /* 0x000000040b087825 */ /* 0x100fe400078e0202 */
[----:B------:R-:W1:Y:S02]  /*0190*/  LDC.64 R10, c[0x0][0x218] ;  /* 0x00008600ff0a7b82 */ /* 0x000e640000000a00 */
[----:B------:R-:W-:Y:S01]  /*01a0*/  IMAD.WIDE R2, R17, 0x4, R2 ;  /* 0x0000000411027825 */ /* 0x000fe200078e0202 */
[----:B------:R-:W3:Y:S04]  /*01b0*/  @!P0 LDG.E R12, desc[UR4][R8.64] ;  /* 0x00000004080c8981 */ /* 0x000ee8000c1e1900 */
[----:B------:R-:W4:Y:S01]  /*01c0*/  @!P0 LDG.E R14, desc[UR4][R2.64] ;  /* 0x00000004020e8981 */ /* 0x000f22000c1e1900 */
[----:B-1----:R-:W-:-:S04]  /*01d0*/  IMAD.WIDE R4, R13, 0x4, R10 ;  /* 0x000000040d047825 */ /* 0x002fc800078e020a */
[----:B--2---:R-:W-:-:S04]  /*01e0*/  FADD R15, R15, R0 ;  /* 0x000000000f0f7221 */ /* 0x004fc80000000000 */
[----:B---3--:R-:W-:-:S04]  /*01f0*/  FADD R15, R15, R12 ;  /* 0x0000000c0f0f7221 */ /* 0x008fc80000000000 */
[----:B----4-:R-:W-:Y:S01]  /*0200*/  FADD R14, R15, R14 ;  /* 0x0000000e0f0e7221 */ /* 0x010fe20000000000 */
[----:B------:R-:W-:Y:S06]  /*0210*/  @P0 EXIT ;  /* 0x000000000000094d */ /* 0x000fec0003800000 */
[----:B------:R-:W-:-:S05]  /*0220*/  FMUL R3, R14, 0.25 ;  /* 0x3e8000000e037820 */ /* 0x000fca0000400000 */
[----:B------:R-:W-:Y:S01]  /*0230*/  STG.E desc[UR4][R4.64], R3 ;  /* 0x0000000304007986 */ /* 0x000fe2000c101904 */
[----:B------:R-:W-:Y:S05]  /*0240*/  EXIT ;  /* 0x000000000000794d */ /* 0x000fea0003800000 */
.L_x_0:
[----:B------:R-:W-:-:S00]  /*0250*/  BRA `(.L_x_0) ;  /* 0xfffffffc00fc7947 */ /* 0x000fc0000383ffff */
[----:B------:R-:W-:-:S00]  /*0260*/  NOP ;  /* 0x0000000000007918 */ /* 0x000fc00000000000 */
        /* <DEDUP_REMOVED lines=9> */
.L_x_1:


//--------------------- .nv.constant0.triton_poi_fused_div_sum_3 --------------------------
	.section	.nv.constant0.triton_poi_fused_div_sum_3,"a",@progbits
	.sectionflags	@""
	.align	4
.nv.constant0.triton_poi_fused_div_sum_3:
	.zero		548
